//
// Generated by NVIDIA NVVM Compiler
//
// Compiler Build ID: CL-36424714
// Cuda compilation tools, release 13.0, V13.0.88
// Based on NVVM 20.0.0
//

.version 9.0
.target sm_100
.address_size 64

	// .globl	_Z17copy_square_blockPfmS_mmm

.visible .entry _Z17copy_square_blockPfmS_mmm(
	.param .u64 .ptr .align 1 _Z17copy_square_blockPfmS_mmm_param_0,
	.param .u64 _Z17copy_square_blockPfmS_mmm_param_1,
	.param .u64 .ptr .align 1 _Z17copy_square_blockPfmS_mmm_param_2,
	.param .u64 _Z17copy_square_blockPfmS_mmm_param_3,
	.param .u64 _Z17copy_square_blockPfmS_mmm_param_4,
	.param .u64 _Z17copy_square_blockPfmS_mmm_param_5
)
{
	.reg .pred 	%p<12>;
	.reg .b32 	%r<64>;
	.reg .b32 	%f<6>;
	.reg .b64 	%rd<107>;

	ld.param.u64 	%rd46, [_Z17copy_square_blockPfmS_mmm_param_0];
	ld.param.u64 	%rd42, [_Z17copy_square_blockPfmS_mmm_param_1];
	ld.param.u64 	%rd47, [_Z17copy_square_blockPfmS_mmm_param_2];
	ld.param.u64 	%rd43, [_Z17copy_square_blockPfmS_mmm_param_3];
	ld.param.u64 	%rd44, [_Z17copy_square_blockPfmS_mmm_param_4];
	ld.param.u64 	%rd45, [_Z17copy_square_blockPfmS_mmm_param_5];
	cvta.to.global.u64 	%rd1, %rd46;
	cvta.to.global.u64 	%rd2, %rd47;
	mov.u32 	%r13, %ctaid.x;
	mov.u32 	%r14, %ntid.x;
	mov.u32 	%r15, %tid.x;
	mad.lo.s32 	%r62, %r13, %r14, %r15;
	mov.u32 	%r16, %nctaid.x;
	mul.lo.s32 	%r2, %r14, %r16;
	cvt.u32.u64 	%r17, %rd42;
	mul.lo.s32 	%r3, %r17, %r17;
	setp.ge.s32 	%p1, %r62, %r3;
	@%p1 bra 	$L__BB0_21;
	add.s32 	%r18, %r62, %r2;
	max.s32 	%r19, %r18, %r3;
	setp.lt.s32 	%p2, %r18, %r3;
	selp.u32 	%r20, 1, 0, %p2;
	add.s32 	%r21, %r18, %r20;
	sub.s32 	%r22, %r19, %r21;
	div.u32 	%r23, %r22, %r2;
	add.s32 	%r4, %r23, %r20;
	and.b32  	%r24, %r4, 3;
	setp.eq.s32 	%p3, %r24, 3;
	@%p3 bra 	$L__BB0_7;
	add.s32 	%r25, %r4, 1;
	and.b32  	%r26, %r25, 3;
	neg.s32 	%r60, %r26;
$L__BB0_3:
	.pragma "nounroll";
	cvt.s64.s32 	%rd3, %r62;
	or.b64  	%rd48, %rd3, %rd42;
	and.b64  	%rd49, %rd48, -4294967296;
	setp.ne.s64 	%p4, %rd49, 0;
	@%p4 bra 	$L__BB0_5;
	cvt.u32.u64 	%r28, %rd3;
	div.u32 	%r29, %r28, %r17;
	mul.lo.s32 	%r30, %r29, %r17;
	sub.s32 	%r31, %r28, %r30;
	cvt.u64.u32 	%rd97, %r29;
	cvt.u64.u32 	%rd98, %r31;
	bra.uni 	$L__BB0_6;
$L__BB0_5:
	div.u64 	%rd97, %rd3, %rd42;
	mul.lo.s64 	%rd50, %rd97, %rd42;
	sub.s64 	%rd98, %rd3, %rd50;
$L__BB0_6:
	cvt.u32.u64 	%r32, %rd3;
	add.s64 	%rd51, %rd97, %rd43;
	add.s64 	%rd52, %rd98, %rd44;
	mad.lo.s64 	%rd53, %rd51, %rd45, %rd52;
	shl.b64 	%rd54, %rd53, 32;
	shr.s64 	%rd55, %rd54, 30;
	add.s64 	%rd56, %rd2, %rd55;
	ld.global.f32 	%f1, [%rd56];
	shl.b64 	%rd57, %rd3, 2;
	add.s64 	%rd58, %rd1, %rd57;
	st.global.f32 	[%rd58], %f1;
	add.s32 	%r62, %r32, %r2;
	add.s32 	%r60, %r60, 1;
	setp.ne.s32 	%p5, %r60, 0;
	@%p5 bra 	$L__BB0_3;
$L__BB0_7:
	setp.lt.u32 	%p6, %r4, 3;
	@%p6 bra 	$L__BB0_21;
$L__BB0_8:
	cvt.s64.s32 	%rd10, %r62;
	or.b64  	%rd59, %rd10, %rd42;
	and.b64  	%rd60, %rd59, -4294967296;
	setp.ne.s64 	%p7, %rd60, 0;
	@%p7 bra 	$L__BB0_10;
	cvt.u32.u64 	%r34, %rd10;
	div.u32 	%r35, %r34, %r17;
	mul.lo.s32 	%r36, %r35, %r17;
	sub.s32 	%r37, %r34, %r36;
	cvt.u64.u32 	%rd99, %r35;
	cvt.u64.u32 	%rd100, %r37;
	bra.uni 	$L__BB0_11;
$L__BB0_10:
	div.u64 	%rd99, %rd10, %rd42;
	mul.lo.s64 	%rd61, %rd99, %rd42;
	sub.s64 	%rd100, %rd10, %rd61;
$L__BB0_11:
	cvt.u32.u64 	%r38, %rd10;
	add.s64 	%rd62, %rd99, %rd43;
	add.s64 	%rd63, %rd100, %rd44;
	mad.lo.s64 	%rd64, %rd62, %rd45, %rd63;
	shl.b64 	%rd65, %rd64, 32;
	shr.s64 	%rd66, %rd65, 30;
	add.s64 	%rd67, %rd2, %rd66;
	ld.global.f32 	%f2, [%rd67];
	shl.b64 	%rd68, %rd10, 2;
	add.s64 	%rd17, %rd1, %rd68;
	st.global.f32 	[%rd17], %f2;
	add.s32 	%r39, %r38, %r2;
	cvt.s64.s32 	%rd18, %r39;
	or.b64  	%rd69, %rd18, %rd42;
	and.b64  	%rd70, %rd69, -4294967296;
	setp.ne.s64 	%p8, %rd70, 0;
	@%p8 bra 	$L__BB0_13;
	cvt.u32.u64 	%r41, %rd18;
	div.u32 	%r42, %r41, %r17;
	mul.lo.s32 	%r43, %r42, %r17;
	sub.s32 	%r44, %r41, %r43;
	cvt.u64.u32 	%rd101, %r42;
	cvt.u64.u32 	%rd102, %r44;
	bra.uni 	$L__BB0_14;
$L__BB0_13:
	div.u64 	%rd101, %rd18, %rd42;
	mul.lo.s64 	%rd71, %rd101, %rd42;
	sub.s64 	%rd102, %rd18, %rd71;
$L__BB0_14:
	cvt.u32.u64 	%r45, %rd18;
	add.s64 	%rd72, %rd101, %rd43;
	add.s64 	%rd73, %rd102, %rd44;
	mad.lo.s64 	%rd74, %rd72, %rd45, %rd73;
	shl.b64 	%rd75, %rd74, 32;
	shr.s64 	%rd76, %rd75, 30;
	add.s64 	%rd77, %rd2, %rd76;
	ld.global.f32 	%f3, [%rd77];
	mul.wide.s32 	%rd25, %r2, 4;
	add.s64 	%rd26, %rd17, %rd25;
	st.global.f32 	[%rd26], %f3;
	add.s32 	%r46, %r45, %r2;
	cvt.s64.s32 	%rd27, %r46;
	or.b64  	%rd78, %rd27, %rd42;
	and.b64  	%rd79, %rd78, -4294967296;
	setp.ne.s64 	%p9, %rd79, 0;
	@%p9 bra 	$L__BB0_16;
	cvt.u32.u64 	%r48, %rd27;
	div.u32 	%r49, %r48, %r17;
	mul.lo.s32 	%r50, %r49, %r17;
	sub.s32 	%r51, %r48, %r50;
	cvt.u64.u32 	%rd103, %r49;
	cvt.u64.u32 	%rd104, %r51;
	bra.uni 	$L__BB0_17;
$L__BB0_16:
	div.u64 	%rd103, %rd27, %rd42;
	mul.lo.s64 	%rd80, %rd103, %rd42;
	sub.s64 	%rd104, %rd27, %rd80;
$L__BB0_17:
	cvt.u32.u64 	%r52, %rd27;
	add.s64 	%rd81, %rd103, %rd43;
	add.s64 	%rd82, %rd104, %rd44;
	mad.lo.s64 	%rd83, %rd81, %rd45, %rd82;
	shl.b64 	%rd84, %rd83, 32;
	shr.s64 	%rd85, %rd84, 30;
	add.s64 	%rd86, %rd2, %rd85;
	ld.global.f32 	%f4, [%rd86];
	add.s64 	%rd34, %rd26, %rd25;
	st.global.f32 	[%rd34], %f4;
	add.s32 	%r53, %r52, %r2;
	cvt.s64.s32 	%rd35, %r53;
	or.b64  	%rd87, %rd35, %rd42;
	and.b64  	%rd88, %rd87, -4294967296;
	setp.ne.s64 	%p10, %rd88, 0;
	@%p10 bra 	$L__BB0_19;
	cvt.u32.u64 	%r55, %rd35;
	div.u32 	%r56, %r55, %r17;
	mul.lo.s32 	%r57, %r56, %r17;
	sub.s32 	%r58, %r55, %r57;
	cvt.u64.u32 	%rd105, %r56;
	cvt.u64.u32 	%rd106, %r58;
	bra.uni 	$L__BB0_20;
$L__BB0_19:
	div.u64 	%rd105, %rd35, %rd42;
	mul.lo.s64 	%rd89, %rd105, %rd42;
	sub.s64 	%rd106, %rd35, %rd89;
$L__BB0_20:
	cvt.u32.u64 	%r59, %rd35;
	add.s64 	%rd90, %rd105, %rd43;
	add.s64 	%rd91, %rd106, %rd44;
	mad.lo.s64 	%rd92, %rd90, %rd45, %rd91;
	shl.b64 	%rd93, %rd92, 32;
	shr.s64 	%rd94, %rd93, 30;
	add.s64 	%rd95, %rd2, %rd94;
	ld.global.f32 	%f5, [%rd95];
	add.s64 	%rd96, %rd34, %rd25;
	st.global.f32 	[%rd96], %f5;
	add.s32 	%r62, %r59, %r2;
	setp.lt.s32 	%p11, %r62, %r3;
	@%p11 bra 	$L__BB0_8;
$L__BB0_21:
	ret;

}


// ===== COMPILED SASS (sm_100) =====

	.target	sm_100

	.elftype	@"ET_EXEC"


//--------------------- .note.nv.tkinfo           --------------------------
	.section	.note.nv.tkinfo,"",@"SHT_NOTE"
	.sectionflags	@"SHF_NOTE_NV_TKINFO"
	.tkinfo
        /*0018*/ 	.word	0x00000002
        /*0030*/ 	.string	""
        /*0030*/ 	.string	"ptxas"
        /*0030*/ 	.string	"Cuda compilation tools, release 13.0, V13.0.88"
        /*0030*/ 	.string	"Build cuda_13.0.r13.0/compiler.36424714_0"
        /*0030*/ 	.string	"-arch sm_100 -m 64 "



//--------------------- .note.nv.cuinfo           --------------------------
	.section	.note.nv.cuinfo,"",@"SHT_NOTE"
	.sectionflags	@"SHF_NOTE_NV_CUINFO"
        /*0018*/ 	.short	0x0002
        /*001a*/ 	.short	0x0064
        /*001c*/ 	.short	0x0082
	.zero		2


//--------------------- .nv.info                  --------------------------
	.section	.nv.info,"",@"SHT_CUDA_INFO"
	.align	4


	//----- nvinfo : EIATTR_REGCOUNT
	.align		4
        /*0000*/ 	.byte	0x04, 0x2f
        /*0002*/ 	.short	(.L_1 - .L_0)
	.align		4
.L_0:
        /*0004*/ 	.word	index@(_Z17copy_square_blockPfmS_mmm)
        /*0008*/ 	.word	0x00000014


	//----- nvinfo : EIATTR_FRAME_SIZE
	.align		4
.L_1:
        /*000c*/ 	.byte	0x04, 0x11
        /*000e*/ 	.short	(.L_3 - .L_2)
	.align		4
.L_2:
        /*0010*/ 	.word	index@($__internal_0_$__cuda_sm20_div_u64)
        /*0014*/ 	.word	0x00000000


	//----- nvinfo : EIATTR_FRAME_SIZE
	.align		4
.L_3:
        /*0018*/ 	.byte	0x04, 0x11
        /*001a*/ 	.short	(.L_5 - .L_4)
	.align		4
.L_4:
        /*001c*/ 	.word	index@(_Z17copy_square_blockPfmS_mmm)
        /*0020*/ 	.word	0x00000000


	//----- nvinfo : EIATTR_MIN_STACK_SIZE
	.align		4
.L_5:
        /*0024*/ 	.byte	0x04, 0x12
        /*0026*/ 	.short	(.L_7 - .L_6)
	.align		4
.L_6:
        /*0028*/ 	.word	index@(_Z17copy_square_blockPfmS_mmm)
        /*002c*/ 	.word	0x00000000
.L_7:


//--------------------- .nv.compat                --------------------------
	.section	.nv.compat,"",@"SHT_CUDA_COMPAT_INFO"
	.align	4
        /*0000*/ 	.byte	0x02, 0x09, 0x00, 0x00, 0x02, 0x02, 0x01, 0x00, 0x02, 0x05, 0x05, 0x00, 0x03, 0x07, 0x01, 0x01
        /*0010*/ 	.byte	0x02, 0x03, 0x00, 0x00, 0x02, 0x06, 0x01, 0x00, 0x04, 0x0b, 0x08, 0x00, 0x09, 0x00, 0x00, 0x00
        /*0020*/ 	.byte	0x00, 0x00, 0x00, 0x00


//--------------------- .nv.info._Z17copy_square_blockPfmS_mmm --------------------------
	.section	.nv.info._Z17copy_square_blockPfmS_mmm,"",@"SHT_CUDA_INFO"
	.sectionflags	@""
	.align	4


	//----- nvinfo : EIATTR_CUDA_API_VERSION
	.align		4
        /*0000*/ 	.byte	0x04, 0x37
        /*0002*/ 	.short	(.L_9 - .L_8)
.L_8:
        /*0004*/ 	.word	0x00000082


	//----- nvinfo : EIATTR_KPARAM_INFO
	.align		4
.L_9:
        /*0008*/ 	.byte	0x04, 0x17
        /*000a*/ 	.short	(.L_11 - .L_10)
.L_10:
        /*000c*/ 	.word	0x00000000
        /*0010*/ 	.short	0x0005
        /*0012*/ 	.short	0x0028
        /*0014*/ 	.byte	0x00, 0xf0, 0x21, 0x00


	//----- nvinfo : EIATTR_KPARAM_INFO
	.align		4
.L_11:
        /*0018*/ 	.byte	0x04, 0x17
        /*001a*/ 	.short	(.L_13 - .L_12)
.L_12:
        /*001c*/ 	.word	0x00000000
        /*0020*/ 	.short	0x0004
        /*0022*/ 	.short	0x0020
        /*0024*/ 	.byte	0x00, 0xf0, 0x21, 0x00


	//----- nvinfo : EIATTR_KPARAM_INFO
	.align		4
.L_13:
        /*0028*/ 	.byte	0x04, 0x17
        /*002a*/ 	.short	(.L_15 - .L_14)
.L_14:
        /*002c*/ 	.word	0x00000000
        /*0030*/ 	.short	0x0003
        /*0032*/ 	.short	0x0018
        /*0034*/ 	.byte	0x00, 0xf0, 0x21, 0x00


	//----- nvinfo : EIATTR_KPARAM_INFO
	.align		4
.L_15:
        /*0038*/ 	.byte	0x04, 0x17
        /*003a*/ 	.short	(.L_17 - .L_16)
.L_16:
        /*003c*/ 	.word	0x00000000
        /*0040*/ 	.short	0x0002
        /*0042*/ 	.short	0x0010
        /*0044*/ 	.byte	0x00, 0xf5, 0x21, 0x00


	//----- nvinfo : EIATTR_KPARAM_INFO
	.align		4
.L_17:
        /*0048*/ 	.byte	0x04, 0x17
        /*004a*/ 	.short	(.L_19 - .L_18)
.L_18:
        /*004c*/ 	.word	0x00000000
        /*0050*/ 	.short	0x0001
        /*0052*/ 	.short	0x0008
        /*0054*/ 	.byte	0x00, 0xf0, 0x21, 0x00


	//----- nvinfo : EIATTR_KPARAM_INFO
	.align		4
.L_19:
        /*0058*/ 	.byte	0x04, 0x17
        /*005a*/ 	.short	(.L_21 - .L_20)
.L_20:
        /*005c*/ 	.word	0x00000000
        /*0060*/ 	.short	0x0000
        /*0062*/ 	.short	0x0000
        /*0064*/ 	.byte	0x00, 0xf5, 0x21, 0x00


	//----- nvinfo : EIATTR_SPARSE_MMA_MASK
	.align		4
.L_21:
        /*0068*/ 	.byte	0x03, 0x50
        /*006a*/ 	.short	0x0000


	//----- nvinfo : EIATTR_MAXREG_COUNT
	.align		4
        /*006c*/ 	.byte	0x03, 0x1b
        /*006e*/ 	.short	0x00ff


	//----- nvinfo : EIATTR_MERCURY_ISA_VERSION
	.align		4
        /*0070*/ 	.byte	0x03, 0x5f
        /*0072*/ 	.short	0x0101


	//----- nvinfo : EIATTR_VRC_CTA_INIT_COUNT
	.align		4
        /*0074*/ 	.byte	0x02, 0x4a
	.zero		1
	.zero		1


	//----- nvinfo : EIATTR_EXIT_INSTR_OFFSETS
	.align		4
        /*0078*/ 	.byte	0x04, 0x1c
        /*007a*/ 	.short	(.L_23 - .L_22)


	//   ....[0]....
.L_22:
        /*007c*/ 	.word	0x000000a0


	//   ....[1]....
        /*0080*/ 	.word	0x000006a0


	//   ....[2]....
        /*0084*/ 	.word	0x00001220


	//----- nvinfo : EIATTR_CRS_STACK_SIZE
	.align		4
.L_23:
        /*0088*/ 	.byte	0x04, 0x1e
        /*008a*/ 	.short	(.L_25 - .L_24)
.L_24:
        /*008c*/ 	.word	0x00000000


	//----- nvinfo : EIATTR_CBANK_PARAM_SIZE
	.align		4
.L_25:
        /*0090*/ 	.byte	0x03, 0x19
        /*0092*/ 	.short	0x0030


	//----- nvinfo : EIATTR_PARAM_CBANK
	.align		4
        /*0094*/ 	.byte	0x04, 0x0a
        /*0096*/ 	.short	(.L_27 - .L_26)
	.align		4
.L_26:
        /*0098*/ 	.word	index@(.nv.constant0._Z17copy_square_blockPfmS_mmm)
        /*009c*/ 	.short	0x0380
        /*009e*/ 	.short	0x0030


	//----- nvinfo : EIATTR_SW_WAR
	.align		4
.L_27:
        /*00a0*/ 	.byte	0x04, 0x36
        /*00a2*/ 	.short	(.L_29 - .L_28)
.L_28:
        /*00a4*/ 	.word	0x00000008
.L_29:


//--------------------- .nv.callgraph             --------------------------
	.section	.nv.callgraph,"",@"SHT_CUDA_CALLGRAPH"
	.align	4
	.sectionentsize	8
	.align		4
        /*0000*/ 	.word	0x00000000
	.align		4
        /*0004*/ 	.word	0xffffffff
	.align		4
        /*0008*/ 	.word	0x00000000
	.align		4
        /*000c*/ 	.word	0xfffffffe
	.align		4
        /*0010*/ 	.word	0x00000000
	.align		4
        /*0014*/ 	.word	0xfffffffd
	.align		4
        /*0018*/ 	.word	0x00000000
	.align		4
        /*001c*/ 	.word	0xfffffffc


//--------------------- .text._Z17copy_square_blockPfmS_mmm --------------------------
	.section	.text._Z17copy_square_blockPfmS_mmm,"ax",@progbits
	.align	128
        .global         _Z17copy_square_blockPfmS_mmm
        .type           _Z17copy_square_blockPfmS_mmm,@function
        .size           _Z17copy_square_blockPfmS_mmm,(.L_x_21 - _Z17copy_square_blockPfmS_mmm)
        .other          _Z17copy_square_blockPfmS_mmm,@"STO_CUDA_ENTRY STV_DEFAULT"
_Z17copy_square_blockPfmS_mmm:
.text._Z17copy_square_blockPfmS_mmm:
[----:B------:R-:W-:Y:S01]  /*0000*/  LDC R1, c[0x0][0x37c] ;  /* 0x0000df00ff017b82 */ /* 0x000fe20000000800 */
[----:B------:R-:W0:Y:S07]  /*0010*/  S2R R3, SR_TID.X ;  /* 0x0000000000037919 */ /* 0x000e2e0000002100 */
[----:B------:R-:W0:Y:S01]  /*0020*/  S2UR UR4, SR_CTAID.X ;  /* 0x00000000000479c3 */ /* 0x000e220000002500 */
[----:B------:R-:W1:Y:S07]  /*0030*/  LDCU UR6, c[0x0][0x388] ;  /* 0x00007100ff0677ac */ /* 0x000e6e0008000800 */
[----:B------:R-:W0:Y:S01]  /*0040*/  LDC R0, c[0x0][0x360] ;  /* 0x0000d800ff007b82 */ /* 0x000e220000000800 */
[----:B------:R-:W2:Y:S01]  /*0050*/  LDCU UR5, c[0x0][0x370] ;  /* 0x00006e00ff0577ac */ /* 0x000ea20008000800 */
[----:B-1----:R-:W-:Y:S01]  /*0060*/  UIMAD UR6, UR6, UR6, URZ ;  /* 0x00000006060672a4 */ /* 0x002fe2000f8e02ff */
[----:B0-----:R-:W-:-:S02]  /*0070*/  IMAD R3, R0, UR4, R3 ;  /* 0x0000000400037c24 */ /* 0x001fc4000f8e0203 */
[----:B--2---:R-:W-:-:S03]  /*0080*/  IMAD R0, R0, UR5, RZ ;  /* 0x0000000500007c24 */ /* 0x004fc6000f8e02ff */
[----:B------:R-:W-:-:S13]  /*0090*/  ISETP.GE.AND P0, PT, R3, UR6, PT ;  /* 0x0000000603007c0c */ /* 0x000fda000bf06270 */
[----:B------:R-:W-:Y:S05]  /*00a0*/  @P0 EXIT ;  /* 0x000000000000094d */ /* 0x000fea0003800000 */
[----:B------:R-:W0:Y:S01]  /*00b0*/  I2F.U32.RP R8, R0 ;  /* 0x0000000000087306 */ /* 0x000e220000209000 */
[C---:B------:R-:W-:Y:S01]  /*00c0*/  IADD3 R2, PT, PT, R0.reuse, R3, RZ ;  /* 0x0000000300027210 */ /* 0x040fe20007ffe0ff */
[----:B------:R-:W-:Y:S01]  /*00d0*/  IMAD.MOV R9, RZ, RZ, -R0 ;  /* 0x000000ffff097224 */ /* 0x000fe200078e0a00 */
[----:B------:R-:W-:Y:S01]  /*00e0*/  ISETP.NE.U32.AND P2, PT, R0, RZ, PT ;  /* 0x000000ff0000720c */ /* 0x000fe20003f45070 */
[----:B------:R-:W1:Y:S01]  /*00f0*/  LDCU.64 UR8, c[0x0][0x358] ;  /* 0x00006b00ff0877ac */ /* 0x000e620008000a00 */
[C---:B------:R-:W-:Y:S01]  /*0100*/  ISETP.GE.AND P0, PT, R2.reuse, UR6, PT ;  /* 0x0000000602007c0c */ /* 0x040fe2000bf06270 */
[----:B------:R-:W-:Y:S01]  /*0110*/  BSSY.RECONVERGENT B0, `(.L_x_0) ;  /* 0x000004f000007945 */ /* 0x000fe20003800200 */
[----:B------:R-:W-:Y:S01]  /*0120*/  VIMNMX R7, PT, PT, R2, UR6, !PT ;  /* 0x0000000602077c48 */ /* 0x000fe2000ffe0100 */
[----:B------:R-:W2:Y:S01]  /*0130*/  LDCU UR10, c[0x0][0x398] ;  /* 0x00007300ff0a77ac */ /* 0x000ea20008000800 */
[----:B------:R-:W-:Y:S01]  /*0140*/  SEL R6, RZ, 0x1, P0 ;  /* 0x00000001ff067807 */ /* 0x000fe20000000000 */
[----:B------:R-:W3:Y:S03]  /*0150*/  LDCU UR12, c[0x0][0x3a8] ;  /* 0x00007500ff0c77ac */ /* 0x000ee60008000800 */
[----:B------:R-:W-:Y:S01]  /*0160*/  IADD3 R7, PT, PT, R7, -R2, -R6 ;  /* 0x8000000207077210 */ /* 0x000fe20007ffe806 */
[----:B0-----:R-:W0:Y:S01]  /*0170*/  MUFU.RCP R8, R8 ;  /* 0x0000000800087308 */ /* 0x001e220000001000 */
[----:B------:R-:W4:Y:S01]  /*0180*/  LDCU UR13, c[0x0][0x388] ;  /* 0x00007100ff0d77ac */ /* 0x000f220008000800 */
[----:B------:R-:W1:Y:S01]  /*0190*/  LDCU UR11, c[0x0][0x3a0] ;  /* 0x00007400ff0b77ac */ /* 0x000e620008000800 */
[----:B------:R-:W1:Y:S01]  /*01a0*/  LDCU UR7, c[0x0][0x38c] ;  /* 0x00007180ff0777ac */ /* 0x000e620008000800 */
[----:B------:R-:W1:Y:S01]  /*01b0*/  LDCU.64 UR4, c[0x0][0x388] ;  /* 0x00007100ff0477ac */ /* 0x000e620008000a00 */
[----:B0-----:R-:W-:Y:S01]  /*01c0*/  VIADD R4, R8, 0xffffffe ;  /* 0x0ffffffe08047836 */ /* 0x001fe20000000000 */
[----:B------:R-:W0:Y:S03]  /*01d0*/  LDCU.64 UR14, c[0x0][0x390] ;  /* 0x00007200ff0e77ac */ /* 0x000e260008000a00 */
[----:B------:R5:W2:Y:S01]  /*01e0*/  F2I.FTZ.U32.TRUNC.NTZ R5, R4 ;  /* 0x0000000400057305 */ /* 0x000aa2000021f000 */
[----:B------:R-:W0:Y:S01]  /*01f0*/  LDCU.64 UR16, c[0x0][0x380] ;  /* 0x00007000ff1077ac */ /* 0x000e220008000a00 */
[----:B-----5:R-:W-:-:S02]  /*0200*/  IMAD.MOV.U32 R4, RZ, RZ, RZ ;  /* 0x000000ffff047224 */ /* 0x020fc400078e00ff */
[----:B--2---:R-:W-:-:S04]  /*0210*/  IMAD R9, R9, R5, RZ ;  /* 0x0000000509097224 */ /* 0x004fc800078e02ff */
[----:B------:R-:W-:-:S06]  /*0220*/  IMAD.HI.U32 R8, R5, R9, R4 ;  /* 0x0000000905087227 */ /* 0x000fcc00078e0004 */
[----:B------:R-:W-:-:S04]  /*0230*/  IMAD.HI.U32 R5, R8, R7, RZ ;  /* 0x0000000708057227 */ /* 0x000fc800078e00ff */
[----:B------:R-:W-:-:S04]  /*0240*/  IMAD.MOV R2, RZ, RZ, -R5 ;  /* 0x000000ffff027224 */ /* 0x000fc800078e0a05 */
[----:B------:R-:W-:-:S05]  /*0250*/  IMAD R7, R0, R2, R7 ;  /* 0x0000000200077224 */ /* 0x000fca00078e0207 */
[----:B------:R-:W-:-:S13]  /*0260*/  ISETP.GE.U32.AND P0, PT, R7, R0, PT ;  /* 0x000000000700720c */ /* 0x000fda0003f06070 */
[----:B------:R-:W-:Y:S01]  /*0270*/  @P0 IADD3 R7, PT, PT, -R0, R7, RZ ;  /* 0x0000000700070210 */ /* 0x000fe20007ffe1ff */
[----:B------:R-:W-:-:S03]  /*0280*/  @P0 VIADD R5, R5, 0x1 ;  /* 0x0000000105050836 */ /* 0x000fc60000000000 */
[----:B------:R-:W-:-:S13]  /*0290*/  ISETP.GE.U32.AND P1, PT, R7, R0, PT ;  /* 0x000000000700720c */ /* 0x000fda0003f26070 */
[----:B------:R-:W-:Y:S01]  /*02a0*/  @P1 VIADD R5, R5, 0x1 ;  /* 0x0000000105051836 */ /* 0x000fe20000000000 */
[----:B------:R-:W-:-:S04]  /*02b0*/  @!P2 LOP3.LUT R5, RZ, R0, RZ, 0x33, !PT ;  /* 0x00000000ff05a212 */ /* 0x000fc800078e33ff */
[----:B------:R-:W-:-:S04]  /*02c0*/  IADD3 R4, PT, PT, R6, R5, RZ ;  /* 0x0000000506047210 */ /* 0x000fc80007ffe0ff */
[----:B------:R-:W-:-:S04]  /*02d0*/  LOP3.LUT R2, R4, 0x3, RZ, 0xc0, !PT ;  /* 0x0000000304027812 */ /* 0x000fc800078ec0ff */
[----:B------:R-:W-:-:S13]  /*02e0*/  ISETP.NE.AND P0, PT, R2, 0x3, PT ;  /* 0x000000030200780c */ /* 0x000fda0003f05270 */
[----:B01-34-:R-:W-:Y:S05]  /*02f0*/  @!P0 BRA `(.L_x_1) ;  /* 0x0000000000c08947 */ /* 0x01bfea0003800000 */
[----:B------:R-:W-:-:S05]  /*0300*/  VIADD R2, R4, 0x1 ;  /* 0x0000000104027836 */ /* 0x000fca0000000000 */
[----:B------:R-:W-:-:S05]  /*0310*/  LOP3.LUT R2, R2, 0x3, RZ, 0xc0, !PT ;  /* 0x0000000302027812 */ /* 0x000fca00078ec0ff */
[----:B------:R-:W-:-:S07]  /*0320*/  IMAD.MOV R5, RZ, RZ, -R2 ;  /* 0x000000ffff057224 */ /* 0x000fce00078e0a02 */
.L_x_5:
[----:B------:R-:W-:Y:S01]  /*0330*/  SHF.R.S32.HI R6, RZ, 0x1f, R3 ;  /* 0x0000001fff067819 */ /* 0x000fe20000011403 */
[----:B------:R-:W-:Y:S03]  /*0340*/  BSSY.RECONVERGENT B1, `(.L_x_2) ;  /* 0x000001d000017945 */ /* 0x000fe60003800200 */
[----:B------:R-:W-:-:S04]  /*0350*/  LOP3.LUT R2, R6, UR7, RZ, 0xfc, !PT ;  /* 0x0000000706027c12 */ /* 0x000fc8000f8efcff */
[----:B------:R-:W-:-:S13]  /*0360*/  ISETP.NE.U32.AND P0, PT, R2, RZ, PT ;  /* 0x000000ff0200720c */ /* 0x000fda0003f05070 */
[----:B0-----:R-:W-:Y:S05]  /*0370*/  @P0 BRA `(.L_x_3) ;  /* 0x0000000000540947 */ /* 0x001fea0003800000 */
[----:B------:R-:W0:Y:S01]  /*0380*/  I2F.U32.RP R2, UR13 ;  /* 0x0000000d00027d06 */ /* 0x000e220008209000 */
[----:B------:R-:W-:-:S07]  /*0390*/  ISETP.NE.U32.AND P2, PT, RZ, UR13, PT ;  /* 0x0000000dff007c0c */ /* 0x000fce000bf45070 */
[----:B0-----:R-:W0:Y:S02]  /*03a0*/  MUFU.RCP R2, R2 ;  /* 0x0000000200027308 */ /* 0x001e240000001000 */
[----:B0-----:R-:W-:-:S06]  /*03b0*/  IADD3 R8, PT, PT, R2, 0xffffffe, RZ ;  /* 0x0ffffffe02087810 */ /* 0x001fcc0007ffe0ff */
[----:B------:R0:W1:Y:S02]  /*03c0*/  F2I.FTZ.U32.TRUNC.NTZ R9, R8 ;  /* 0x0000000800097305 */ /* 0x000064000021f000 */
[----:B0-----:R-:W-:Y:S02]  /*03d0*/  IMAD.MOV.U32 R8, RZ, RZ, RZ ;  /* 0x000000ffff087224 */ /* 0x001fe400078e00ff */
[----:B-1----:R-:W-:-:S04]  /*03e0*/  IMAD.MOV R7, RZ, RZ, -R9 ;  /* 0x000000ffff077224 */ /* 0x002fc800078e0a09 */
[----:B------:R-:W-:-:S04]  /*03f0*/  IMAD R7, R7, UR13, RZ ;  /* 0x0000000d07077c24 */ /* 0x000fc8000f8e02ff */
[----:B------:R-:W-:-:S06]  /*0400*/  IMAD.HI.U32 R10, R9, R7, R8 ;  /* 0x00000007090a7227 */ /* 0x000fcc00078e0008 */
[----:B------:R-:W-:-:S05]  /*0410*/  IMAD.HI.U32 R10, R10, R3, RZ ;  /* 0x000000030a0a7227 */ /* 0x000fca00078e00ff */
[----:B------:R-:W-:-:S05]  /*0420*/  IADD3 R12, PT, PT, -R10, RZ, RZ ;  /* 0x000000ff0a0c7210 */ /* 0x000fca0007ffe1ff */
[----:B------:R-:W-:-:S05]  /*0430*/  IMAD R7, R12, UR13, R3 ;  /* 0x0000000d0c077c24 */ /* 0x000fca000f8e0203 */
[----:B------:R-:W-:-:S13]  /*0440*/  ISETP.GE.U32.AND P0, PT, R7, UR13, PT ;  /* 0x0000000d07007c0c */ /* 0x000fda000bf06070 */
[----:B------:R-:W-:Y:S02]  /*0450*/  @P0 VIADD R7, R7, -UR13 ;  /* 0x8000000d07070c36 */ /* 0x000fe40008000000 */
[----:B------:R-:W-:-:S03]  /*0460*/  @P0 VIADD R10, R10, 0x1 ;  /* 0x000000010a0a0836 */ /* 0x000fc60000000000 */
[----:B------:R-:W-:-:S13]  /*0470*/  ISETP.GE.U32.AND P1, PT, R7, UR13, PT ;  /* 0x0000000d07007c0c */ /* 0x000fda000bf26070 */
[----:B------:R-:W-:Y:S02]  /*0480*/  @P1 IADD3 R10, PT, PT, R10, 0x1, RZ ;  /* 0x000000010a0a1810 */ /* 0x000fe40007ffe0ff */
[----:B------:R-:W-:-:S05]  /*0490*/  @!P2 LOP3.LUT R10, RZ, UR13, RZ, 0x33, !PT ;  /* 0x0000000dff0aac12 */ /* 0x000fca000f8e33ff */
[----:B------:R-:W-:-:S04]  /*04a0*/  IMAD.MOV R2, RZ, RZ, -R10 ;  /* 0x000000ffff027224 */ /* 0x000fc800078e0a0a */
[----:B------:R-:W-:Y:S01]  /*04b0*/  IMAD R2, R2, UR13, R3 ;  /* 0x0000000d02027c24 */ /* 0x000fe2000f8e0203 */
[----:B------:R-:W-:Y:S06]  /*04c0*/  BRA `(.L_x_4) ;  /* 0x0000000000107947 */ /* 0x000fec0003800000 */
.L_x_3:
[----:B------:R-:W-:-:S07]  /*04d0*/  MOV R2, 0x4f0 ;  /* 0x000004f000027802 */ /* 0x000fce0000000f00 */
[----:B------:R-:W-:Y:S05]  /*04e0*/  CALL.REL.NOINC `($__internal_0_$__cuda_sm20_div_u64) ;  /* 0x0000000c00507944 */ /* 0x000fea0003c00000 */
[----:B------:R-:W-:-:S04]  /*04f0*/  IMAD.MOV R2, RZ, RZ, -R10 ;  /* 0x000000ffff027224 */ /* 0x000fc800078e0a0a */
[----:B------:R-:W-:-:S07]  /*0500*/  IMAD R2, R2, UR13, R3 ;  /* 0x0000000d02027c24 */ /* 0x000fce000f8e0203 */
.L_x_4:
[----:B------:R-:W-:Y:S05]  /*0510*/  BSYNC.RECONVERGENT B1 ;  /* 0x0000000000017941 */ /* 0x000fea0003800200 */
.L_x_2:
[----:B------:R-:W-:Y:S01]  /*0520*/  IADD3 R7, PT, PT, R10, UR10, RZ ;  /* 0x0000000a0a077c10 */ /* 0x000fe2000fffe0ff */
[----:B------:R-:W-:-:S04]  /*0530*/  VIADD R2, R2, UR11 ;  /* 0x0000000b02027c36 */ /* 0x000fc80008000000 */
[----:B------:R-:W-:-:S05]  /*0540*/  IMAD R2, R7, UR12, R2 ;  /* 0x0000000c07027c24 */ /* 0x000fca000f8e0202 */
[----:B------:R-:W-:-:S04]  /*0550*/  SHF.R.S64 R8, RZ, 0x1e, R2 ;  /* 0x0000001eff087819 */ /* 0x000fc80000001002 */
[----:B------:R-:W-:-:S04]  /*0560*/  IADD3 R8, P0, PT, R8, UR14, RZ ;  /* 0x0000000e08087c10 */ /* 0x000fc8000ff1e0ff */
[----:B------:R-:W-:-:S06]  /*0570*/  LEA.HI.X.SX32 R9, R2, UR15, 0x2, P0 ;  /* 0x0000000f02097c11 */ /* 0x000fcc00080f16ff */
[----:B------:R-:W2:Y:S01]  /*0580*/  LDG.E R9, desc[UR8][R8.64] ;  /* 0x0000000808097981 */ /* 0x000ea2000c1e1900 */
[----:B------:R-:W-:Y:S01]  /*0590*/  LEA R10, P0, R3, UR16, 0x2 ;  /* 0x00000010030a7c11 */ /* 0x000fe2000f8010ff */
[----:B------:R-:W-:-:S03]  /*05a0*/  VIADD R5, R5, 0x1 ;  /* 0x0000000105057836 */ /* 0x000fc60000000000 */
[----:B------:R-:W-:Y:S02]  /*05b0*/  LEA.HI.X R11, R3, UR17, R6, 0x2, P0 ;  /* 0x00000011030b7c11 */ /* 0x000fe400080f1406 */
[----:B------:R-:W-:Y:S02]  /*05c0*/  ISETP.NE.AND P0, PT, R5, RZ, PT ;  /* 0x000000ff0500720c */ /* 0x000fe40003f05270 */
[----:B------:R-:W-:Y:S01]  /*05d0*/  IADD3 R3, PT, PT, R0, R3, RZ ;  /* 0x0000000300037210 */ /* 0x000fe20007ffe0ff */
[----:B--2---:R0:W-:Y:S10]  /*05e0*/  STG.E desc[UR8][R10.64], R9 ;  /* 0x000000090a007986 */ /* 0x0041f4000c101908 */
[----:B------:R-:W-:Y:S05]  /*05f0*/  @P0 BRA `(.L_x_5) ;  /* 0xfffffffc004c0947 */ /* 0x000fea000383ffff */
.L_x_1:
[----:B------:R-:W-:Y:S05]  /*0600*/  BSYNC.RECONVERGENT B0 ;  /* 0x0000000000007941 */ /* 0x000fea0003800200 */
.L_x_0:
[----:B------:R-:W-:Y:S01]  /*0610*/  ISETP.GE.U32.AND P0, PT, R4, 0x3, PT ;  /* 0x000000030400780c */ /* 0x000fe20003f06070 */
[----:B------:R-:W1:Y:S01]  /*0620*/  LDCU UR18, c[0x0][0x398] ;  /* 0x00007300ff1277ac */ /* 0x000e620008000800 */
[----:B------:R-:W2:Y:S01]  /*0630*/  LDCU UR20, c[0x0][0x3a8] ;  /* 0x00007500ff1477ac */ /* 0x000ea20008000800 */
[----:B------:R-:W3:Y:S01]  /*0640*/  LDCU UR21, c[0x0][0x388] ;  /* 0x00007100ff1577ac */ /* 0x000ee20008000800 */
[----:B------:R-:W4:Y:S01]  /*0650*/  LDCU UR19, c[0x0][0x3a0] ;  /* 0x00007400ff1377ac */ /* 0x000f220008000800 */
[----:B------:R-:W0:Y:S01]  /*0660*/  LDCU UR26, c[0x0][0x38c] ;  /* 0x00007180ff1a77ac */ /* 0x000e220008000800 */
[----:B------:R-:W0:Y:S01]  /*0670*/  LDCU.64 UR22, c[0x0][0x390] ;  /* 0x00007200ff1677ac */ /* 0x000e220008000a00 */
[----:B------:R-:W0:Y:S01]  /*0680*/  LDCU.64 UR28, c[0x0][0x388] ;  /* 0x00007100ff1c77ac */ /* 0x000e220008000a00 */
[----:B------:R-:W0:Y:S05]  /*0690*/  LDCU.64 UR24, c[0x0][0x380] ;  /* 0x00007000ff1877ac */ /* 0x000e2a0008000a00 */
[----:B01234-:R-:W-:Y:S05]  /*06a0*/  @!P0 EXIT ;  /* 0x000000000000894d */ /* 0x01ffea0003800000 */
[----:B------:R-:W-:Y:S01]  /*06b0*/  BSSY.RECONVERGENT B0, `(.L_x_6) ;  /* 0x00000b6000007945 */ /* 0x000fe20003800200 */
.L_x_19:
[----:B0-----:R-:W-:Y:S01]  /*06c0*/  IMAD.U32 R7, RZ, RZ, UR26 ;  /* 0x0000001aff077e24 */ /* 0x001fe2000f8e00ff */
[----:B------:R-:W-:Y:S01]  /*06d0*/  SHF.R.S32.HI R6, RZ, 0x1f, R3 ;  /* 0x0000001fff067819 */ /* 0x000fe20000011403 */
[----:B------:R-:W-:Y:S03]  /*06e0*/  BSSY.RECONVERGENT B1, `(.L_x_7) ;  /* 0x0000021000017945 */ /* 0x000fe60003800200 */
[----:B------:R-:W-:-:S04]  /*06f0*/  LOP3.LUT R2, R6, R7, RZ, 0xfc, !PT ;  /* 0x0000000706027212 */ /* 0x000fc800078efcff */
[----:B------:R-:W-:-:S13]  /*0700*/  ISETP.NE.U32.AND P0, PT, R2, RZ, PT ;  /* 0x000000ff0200720c */ /* 0x000fda0003f05070 */
[----:B------:R-:W-:Y:S05]  /*0710*/  @P0 BRA `(.L_x_8) ;  /* 0x0000000000580947 */ /* 0x000fea0003800000 */
[----:B------:R-:W-:-:S04]  /*0720*/  IMAD.U32 R2, RZ, RZ, UR21 ;  /* 0x00000015ff027e24 */ /* 0x000fc8000f8e00ff */
[----:B------:R-:W0:Y:S01]  /*0730*/  I2F.U32.RP R8, R2 ;  /* 0x0000000200087306 */ /* 0x000e220000209000 */
[----:B------:R-:W-:-:S07]  /*0740*/  ISETP.NE.U32.AND P2, PT, R2, RZ, PT ;  /* 0x000000ff0200720c */ /* 0x000fce0003f45070 */
[----:B0-----:R-:W0:Y:S02]  /*0750*/  MUFU.RCP R8, R8 ;  /* 0x0000000800087308 */ /* 0x001e240000001000 */
[----:B0-----:R-:W-:-:S06]  /*0760*/  IADD3 R9, PT, PT, R8, 0xffffffe, RZ ;  /* 0x0ffffffe08097810 */ /* 0x001fcc0007ffe0ff */
[----:B------:R-:W0:Y:S02]  /*0770*/  F2I.FTZ.U32.TRUNC.NTZ R5, R9 ;  /* 0x0000000900057305 */ /* 0x000e24000021f000 */
[----:B0-----:R-:W-:-:S04]  /*0780*/  IMAD R4, R5, R2, RZ ;  /* 0x0000000205047224 */ /* 0x001fc800078e02ff */
[----:B------:R-:W-:Y:S02]  /*0790*/  IMAD.MOV R11, RZ, RZ, -R4 ;  /* 0x000000ffff0b7224 */ /* 0x000fe400078e0a04 */
[----:B------:R-:W-:-:S04]  /*07a0*/  IMAD.MOV.U32 R4, RZ, RZ, RZ ;  /* 0x000000ffff047224 */ /* 0x000fc800078e00ff */
[----:B------:R-:W-:-:S06]  /*07b0*/  IMAD.HI.U32 R4, R5, R11, R4 ;  /* 0x0000000b05047227 */ /* 0x000fcc00078e0004 */
[----:B------:R-:W-:-:S05]  /*07c0*/  IMAD.HI.U32 R4, R4, R3, RZ ;  /* 0x0000000304047227 */ /* 0x000fca00078e00ff */
[----:B------:R-:W-:-:S05]  /*07d0*/  IADD3 R5, PT, PT, -R4, RZ, RZ ;  /* 0x000000ff04057210 */ /* 0x000fca0007ffe1ff */
[----:B------:R-:W-:-:S05]  /*07e0*/  IMAD R5, R2, R5, R3 ;  /* 0x0000000502057224 */ /* 0x000fca00078e0203 */
[----:B------:R-:W-:-:S13]  /*07f0*/  ISETP.GE.U32.AND P0, PT, R5, R2, PT ;  /* 0x000000020500720c */ /* 0x000fda0003f06070 */
[----:B------:R-:W-:Y:S02]  /*0800*/  @P0 IMAD.IADD R5, R5, 0x1, -R2 ;  /* 0x0000000105050824 */ /* 0x000fe400078e0a02 */
[----:B------:R-:W-:-:S03]  /*0810*/  @P0 VIADD R4, R4, 0x1 ;  /* 0x0000000104040836 */ /* 0x000fc60000000000 */
[----:B------:R-:W-:-:S13]  /*0820*/  ISETP.GE.U32.AND P1, PT, R5, R2, PT ;  /* 0x000000020500720c */ /* 0x000fda0003f26070 */
[----:B------:R-:W-:Y:S02]  /*0830*/  @P1 IADD3 R4, PT, PT, R4, 0x1, RZ ;  /* 0x0000000104041810 */ /* 0x000fe40007ffe0ff */
[----:B------:R-:W-:-:S05]  /*0840*/  @!P2 LOP3.LUT R4, RZ, R2, RZ, 0x33, !PT ;  /* 0x00000002ff04a212 */ /* 0x000fca00078e33ff */
[----:B------:R-:W-:-:S04]  /*0850*/  IMAD.MOV R8, RZ, RZ, -R4 ;  /* 0x000000ffff087224 */ /* 0x000fc800078e0a04 */
[----:B------:R-:W-:Y:S01]  /*0860*/  IMAD R8, R2, R8, R3 ;  /* 0x0000000802087224 */ /* 0x000fe200078e0203 */
[----:B------:R-:W-:Y:S06]  /*0870*/  BRA `(.L_x_9) ;  /* 0x00000000001c7947 */ /* 0x000fec0003800000 */
.L_x_8:
[----:B------:R-:W-:-:S07]  /*0880*/  MOV R2, 0x8a0 ;  /* 0x000008a000027802 */ /* 0x000fce0000000f00 */
[----:B------:R-:W-:Y:S05]  /*0890*/  CALL.REL.NOINC `($__internal_0_$__cuda_sm20_div_u64) ;  /* 0x0000000800647944 */ /* 0x000fea0003c00000 */
[----:B------:R-:W-:Y:S01]  /*08a0*/  MOV R2, UR28 ;  /* 0x0000001c00027c02 */ /* 0x000fe20008000f00 */
[--C-:B------:R-:W-:Y:S02]  /*08b0*/  IMAD.MOV R8, RZ, RZ, -R10.reuse ;  /* 0x000000ffff087224 */ /* 0x100fe400078e0a0a */
[----:B------:R-:W-:Y:S02]  /*08c0*/  IMAD.MOV.U32 R4, RZ, RZ, R10 ;  /* 0x000000ffff047224 */ /* 0x000fe400078e000a */
[----:B------:R-:W-:Y:S02]  /*08d0*/  IMAD.U32 R7, RZ, RZ, UR29 ;  /* 0x0000001dff077e24 */ /* 0x000fe4000f8e00ff */
[----:B------:R-:W-:-:S07]  /*08e0*/  IMAD R8, R8, R2, R3 ;  /* 0x0000000208087224 */ /* 0x000fce00078e0203 */
.L_x_9:
[----:B------:R-:W-:Y:S05]  /*08f0*/  BSYNC.RECONVERGENT B1 ;  /* 0x0000000000017941 */ /* 0x000fea0003800200 */
.L_x_7:
[----:B------:R-:W-:Y:S01]  /*0900*/  IADD3 R5, PT, PT, R4, UR18, RZ ;  /* 0x0000001204057c10 */ /* 0x000fe2000fffe0ff */
[----:B------:R-:W-:-:S04]  /*0910*/  VIADD R4, R8, UR19 ;  /* 0x0000001308047c36 */ /* 0x000fc80008000000 */
[----:B------:R-:W-:-:S05]  /*0920*/  IMAD R4, R5, UR20, R4 ;  /* 0x0000001405047c24 */ /* 0x000fca000f8e0204 */
[----:B------:R-:W-:-:S04]  /*0930*/  SHF.R.S64 R8, RZ, 0x1e, R4 ;  /* 0x0000001eff087819 */ /* 0x000fc80000001004 */
[----:B------:R-:W-:-:S04]  /*0940*/  IADD3 R8, P0, PT, R8, UR22, RZ ;  /* 0x0000001608087c10 */ /* 0x000fc8000ff1e0ff */
[----:B------:R-:W-:-:S06]  /*0950*/  LEA.HI.X.SX32 R9, R4, UR23, 0x2, P0 ;  /* 0x0000001704097c11 */ /* 0x000fcc00080f16ff */
[----:B------:R-:W2:Y:S01]  /*0960*/  LDG.E R9, desc[UR8][R8.64] ;  /* 0x0000000808097981 */ /* 0x000ea2000c1e1900 */
[C---:B------:R-:W-:Y:S01]  /*0970*/  LEA R4, P0, R3.reuse, UR24, 0x2 ;  /* 0x0000001803047c11 */ /* 0x040fe2000f8010ff */
[----:B------:R-:W-:Y:S03]  /*0980*/  BSSY.RECONVERGENT B1, `(.L_x_10) ;  /* 0x0000025000017945 */ /* 0x000fe60003800200 */
[----:B------:R-:W-:Y:S01]  /*0990*/  LEA.HI.X R5, R3, UR25, R6, 0x2, P0 ;  /* 0x0000001903057c11 */ /* 0x000fe200080f1406 */
[----:B------:R-:W-:-:S05]  /*09a0*/  IMAD.IADD R3, R0, 0x1, R3 ;  /* 0x0000000100037824 */ /* 0x000fca00078e0203 */
[----:B------:R-:W-:-:S04]  /*09b0*/  SHF.R.S32.HI R10, RZ, 0x1f, R3 ;  /* 0x0000001fff0a7819 */ /* 0x000fc80000011403 */
[----:B------:R-:W-:-:S04]  /*09c0*/  LOP3.LUT R6, R10, R7, RZ, 0xfc, !PT ;  /* 0x000000070a067212 */ /* 0x000fc800078efcff */
[----:B------:R-:W-:Y:S01]  /*09d0*/  ISETP.NE.U32.AND P0, PT, R6, RZ, PT ;  /* 0x000000ff0600720c */ /* 0x000fe20003f05070 */
[----:B--2---:R0:W-:-:S12]  /*09e0*/  STG.E desc[UR8][R4.64], R9 ;  /* 0x0000000904007986 */ /* 0x0041d8000c101908 */
[----:B------:R-:W-:Y:S05]  /*09f0*/  @P0 BRA `(.L_x_11) ;  /* 0x0000000000540947 */ /* 0x000fea0003800000 */
[----:B------:R-:W1:Y:S01]  /*0a00*/  I2F.U32.RP R10, R2 ;  /* 0x00000002000a7306 */ /* 0x000e620000209000 */
[----:B------:R-:W-:-:S07]  /*0a10*/  ISETP.NE.U32.AND P2, PT, R2, RZ, PT ;  /* 0x000000ff0200720c */ /* 0x000fce0003f45070 */
[----:B-1----:R-:W1:Y:S02]  /*0a20*/  MUFU.RCP R10, R10 ;  /* 0x0000000a000a7308 */ /* 0x002e640000001000 */
[----:B-1----:R-:W-:-:S06]  /*0a30*/  IADD3 R8, PT, PT, R10, 0xffffffe, RZ ;  /* 0x0ffffffe0a087810 */ /* 0x002fcc0007ffe0ff */
[----:B0-----:R0:W1:Y:S02]  /*0a40*/  F2I.FTZ.U32.TRUNC.NTZ R9, R8 ;  /* 0x0000000800097305 */ /* 0x001064000021f000 */
[----:B0-----:R-:W-:Y:S02]  /*0a50*/  IMAD.MOV.U32 R8, RZ, RZ, RZ ;  /* 0x000000ffff087224 */ /* 0x001fe400078e00ff */
[----:B-1----:R-:W-:-:S04]  /*0a60*/  IMAD.MOV R11, RZ, RZ, -R9 ;  /* 0x000000ffff0b7224 */ /* 0x002fc800078e0a09 */
[----:B------:R-:W-:-:S04]  /*0a70*/  IMAD R11, R11, R2, RZ ;  /* 0x000000020b0b7224 */ /* 0x000fc800078e02ff */
        /* <DEDUP_REMOVED lines=13> */
.L_x_11:
[----:B------:R-:W-:Y:S01]  /*0b50*/  IMAD.MOV.U32 R6, RZ, RZ, R10 ;  /* 0x000000ffff067224 */ /* 0x000fe200078e000a */
[----:B------:R-:W-:-:S07]  /*0b60*/  MOV R2, 0xb80 ;  /* 0x00000b8000027802 */ /* 0x000fce0000000f00 */
[----:B0-----:R-:W-:Y:S05]  /*0b70*/  CALL.REL.NOINC `($__internal_0_$__cuda_sm20_div_u64) ;  /* 0x0000000400ac7944 */ /* 0x001fea0003c00000 */
[----:B------:R-:W-:Y:S01]  /*0b80*/  IADD3 R8, PT, PT, RZ, -R10, RZ ;  /* 0x8000000aff087210 */ /* 0x000fe20007ffe0ff */
[----:B------:R-:W-:Y:S01]  /*0b90*/  IMAD.U32 R2, RZ, RZ, UR28 ;  /* 0x0000001cff027e24 */ /* 0x000fe2000f8e00ff */
[----:B------:R-:W-:Y:S01]  /*0ba0*/  MOV R7, UR29 ;  /* 0x0000001d00077c02 */ /* 0x000fe20008000f00 */
[----:B------:R-:W-:Y:S02]  /*0bb0*/  IMAD.MOV.U32 R6, RZ, RZ, R10 ;  /* 0x000000ffff067224 */ /* 0x000fe400078e000a */
[----:B------:R-:W-:-:S07]  /*0bc0*/  IMAD R8, R8, R2, R3 ;  /* 0x0000000208087224 */ /* 0x000fce00078e0203 */
.L_x_12:
[----:B------:R-:W-:Y:S05]  /*0bd0*/  BSYNC.RECONVERGENT B1 ;  /* 0x0000000000017941 */ /* 0x000fea0003800200 */
.L_x_10:
[----:B------:R-:W-:Y:S02]  /*0be0*/  VIADD R9, R6, UR18 ;  /* 0x0000001206097c36 */ /* 0x000fe40008000000 */
[----:B------:R-:W-:-:S04]  /*0bf0*/  VIADD R6, R8, UR19 ;  /* 0x0000001308067c36 */ /* 0x000fc80008000000 */
[----:B------:R-:W-:-:S05]  /*0c00*/  IMAD R6, R9, UR20, R6 ;  /* 0x0000001409067c24 */ /* 0x000fca000f8e0206 */
[----:B------:R-:W-:-:S04]  /*0c10*/  SHF.R.S64 R8, RZ, 0x1e, R6 ;  /* 0x0000001eff087819 */ /* 0x000fc80000001006 */
[----:B------:R-:W-:-:S04]  /*0c20*/  IADD3 R8, P0, PT, R8, UR22, RZ ;  /* 0x0000001608087c10 */ /* 0x000fc8000ff1e0ff */
[----:B------:R-:W-:-:S06]  /*0c30*/  LEA.HI.X.SX32 R9, R6, UR23, 0x2, P0 ;  /* 0x0000001706097c11 */ /* 0x000fcc00080f16ff */
[----:B------:R-:W2:Y:S01]  /*0c40*/  LDG.E R9, desc[UR8][R8.64] ;  /* 0x0000000808097981 */ /* 0x000ea2000c1e1900 */
[C---:B------:R-:W-:Y:S01]  /*0c50*/  IADD3 R3, PT, PT, R0.reuse, R3, RZ ;  /* 0x0000000300037210 */ /* 0x040fe20007ffe0ff */
[----:B------:R-:W-:Y:S01]  /*0c60*/  IMAD.WIDE R4, R0, 0x4, R4 ;  /* 0x0000000400047825 */ /* 0x000fe200078e0204 */
[----:B------:R-:W-:Y:S02]  /*0c70*/  BSSY.RECONVERGENT B1, `(.L_x_13) ;  /* 0x0000023000017945 */ /* 0x000fe40003800200 */
        /* <DEDUP_REMOVED lines=8> */
[----:B-1----:R-:W-:-:S06]  /*0d00*/  VIADD R8, R10, 0xffffffe ;  /* 0x0ffffffe0a087836 */ /* 0x002fcc0000000000 */
[----:B0-----:R0:W1:Y:S02]  /*0d10*/  F2I.FTZ.U32.TRUNC.NTZ R9, R8 ;  /* 0x0000000800097305 */ /* 0x001064000021f000 */
[----:B0-----:R-:W-:Y:S02]  /*0d20*/  HFMA2 R8, -RZ, RZ, 0, 0 ;  /* 0x00000000ff087431 */ /* 0x001fe400000001ff */
[----:B-1----:R-:W-:-:S04]  /*0d30*/  IMAD.MOV R11, RZ, RZ, -R9 ;  /* 0x000000ffff0b7224 */ /* 0x002fc800078e0a09 */
[----:B------:R-:W-:-:S04]  /*0d40*/  IMAD R11, R11, R2, RZ ;  /* 0x000000020b0b7224 */ /* 0x000fc800078e02ff */
[----:B------:R-:W-:-:S06]  /*0d50*/  IMAD.HI.U32 R6, R9, R11, R8 ;  /* 0x0000000b09067227 */ /* 0x000fcc00078e0008 */
[----:B------:R-:W-:-:S04]  /*0d60*/  IMAD.HI.U32 R6, R6, R3, RZ ;  /* 0x0000000306067227 */ /* 0x000fc800078e00ff */
[----:B------:R-:W-:-:S04]  /*0d70*/  IMAD.MOV R9, RZ, RZ, -R6 ;  /* 0x000000ffff097224 */ /* 0x000fc800078e0a06 */
[----:B------:R-:W-:-:S05]  /*0d80*/  IMAD R9, R2, R9, R3 ;  /* 0x0000000902097224 */ /* 0x000fca00078e0203 */
[----:B------:R-:W-:-:S13]  /*0d90*/  ISETP.GE.U32.AND P0, PT, R9, R2, PT ;  /* 0x000000020900720c */ /* 0x000fda0003f06070 */
[----:B------:R-:W-:Y:S01]  /*0da0*/  @P0 IMAD.IADD R9, R9, 0x1, -R2 ;  /* 0x0000000109090824 */ /* 0x000fe200078e0a02 */
[----:B------:R-:W-:-:S04]  /*0db0*/  @P0 IADD3 R6, PT, PT, R6, 0x1, RZ ;  /* 0x0000000106060810 */ /* 0x000fc80007ffe0ff */
[----:B------:R-:W-:-:S13]  /*0dc0*/  ISETP.GE.U32.AND P1, PT, R9, R2, PT ;  /* 0x000000020900720c */ /* 0x000fda0003f26070 */
[----:B------:R-:W-:Y:S01]  /*0dd0*/  @P1 VIADD R6, R6, 0x1 ;  /* 0x0000000106061836 */ /* 0x000fe20000000000 */
[----:B------:R-:W-:-:S05]  /*0de0*/  @!P2 LOP3.LUT R6, RZ, R2, RZ, 0x33, !PT ;  /* 0x00000002ff06a212 */ /* 0x000fca00078e33ff */
[----:B------:R-:W-:-:S04]  /*0df0*/  IMAD.MOV R8, RZ, RZ, -R6 ;  /* 0x000000ffff087224 */ /* 0x000fc800078e0a06 */
[----:B------:R-:W-:Y:S01]  /*0e00*/  IMAD R8, R2, R8, R3 ;  /* 0x0000000802087224 */ /* 0x000fe200078e0203 */
[----:B------:R-:W-:Y:S06]  /*0e10*/  BRA `(.L_x_15) ;  /* 0x0000000000207947 */ /* 0x000fec0003800000 */
.L_x_14:
[----:B------:R-:W-:Y:S02]  /*0e20*/  MOV R6, R10 ;  /* 0x0000000a00067202 */ /* 0x000fe40000000f00 */
[----:B------:R-:W-:-:S07]  /*0e30*/  MOV R2, 0xe50 ;  /* 0x00000e5000027802 */ /* 0x000fce0000000f00 */
[----:B0-----:R-:W-:Y:S05]  /*0e40*/  CALL.REL.NOINC `($__internal_0_$__cuda_sm20_div_u64) ;  /* 0x0000000000f87944 */ /* 0x001fea0003c00000 */
[----:B------:R-:W-:Y:S01]  /*0e50*/  IMAD.MOV R8, RZ, RZ, -R10 ;  /* 0x000000ffff087224 */ /* 0x000fe200078e0a0a */
[----:B------:R-:W-:Y:S01]  /*0e60*/  MOV R6, R10 ;  /* 0x0000000a00067202 */ /* 0x000fe20000000f00 */
[----:B------:R-:W-:Y:S02]  /*0e70*/  IMAD.U32 R2, RZ, RZ, UR28 ;  /* 0x0000001cff027e24 */ /* 0x000fe4000f8e00ff */
[----:B------:R-:W-:Y:S02]  /*0e80*/  IMAD.U32 R7, RZ, RZ, UR29 ;  /* 0x0000001dff077e24 */ /* 0x000fe4000f8e00ff */
[----:B------:R-:W-:-:S07]  /*0e90*/  IMAD R8, R8, R2, R3 ;  /* 0x0000000208087224 */ /* 0x000fce00078e0203 */
.L_x_15:
[----:B------:R-:W-:Y:S05]  /*0ea0*/  BSYNC.RECONVERGENT B1 ;  /* 0x0000000000017941 */ /* 0x000fea0003800200 */
.L_x_13:
[----:B------:R-:W-:Y:S01]  /*0eb0*/  VIADD R9, R6, UR18 ;  /* 0x0000001206097c36 */ /* 0x000fe20008000000 */
[----:B------:R-:W-:-:S05]  /*0ec0*/  IADD3 R6, PT, PT, R8, UR19, RZ ;  /* 0x0000001308067c10 */ /* 0x000fca000fffe0ff */
[----:B------:R-:W-:-:S05]  /*0ed0*/  IMAD R6, R9, UR20, R6 ;  /* 0x0000001409067c24 */ /* 0x000fca000f8e0206 */
[----:B------:R-:W-:-:S04]  /*0ee0*/  SHF.R.S64 R8, RZ, 0x1e, R6 ;  /* 0x0000001eff087819 */ /* 0x000fc80000001006 */
[----:B------:R-:W-:-:S04]  /*0ef0*/  IADD3 R8, P0, PT, R8, UR22, RZ ;  /* 0x0000001608087c10 */ /* 0x000fc8000ff1e0ff */
[----:B------:R-:W-:-:S06]  /*0f00*/  LEA.HI.X.SX32 R9, R6, UR23, 0x2, P0 ;  /* 0x0000001706097c11 */ /* 0x000fcc00080f16ff */
[----:B------:R-:W2:Y:S01]  /*0f10*/  LDG.E R9, desc[UR8][R8.64] ;  /* 0x0000000808097981 */ /* 0x000ea2000c1e1900 */
[C---:B------:R-:W-:Y:S01]  /*0f20*/  IMAD.IADD R3, R0.reuse, 0x1, R3 ;  /* 0x0000000100037824 */ /* 0x040fe200078e0203 */
[----:B------:R-:W-:Y:S01]  /*0f30*/  BSSY.RECONVERGENT B1, `(.L_x_16) ;  /* 0x0000021000017945 */ /* 0x000fe20003800200 */
[----:B------:R-:W-:-:S03]  /*0f40*/  IMAD.WIDE R4, R0, 0x4, R4 ;  /* 0x0000000400047825 */ /* 0x000fc600078e0204 */
[----:B------:R-:W-:-:S04]  /*0f50*/  SHF.R.S32.HI R6, RZ, 0x1f, R3 ;  /* 0x0000001fff067819 */ /* 0x000fc80000011403 */
[----:B------:R-:W-:-:S04]  /*0f60*/  LOP3.LUT R7, R6, R7, RZ, 0xfc, !PT ;  /* 0x0000000706077212 */ /* 0x000fc800078efcff */
[----:B------:R-:W-:Y:S01]  /*0f70*/  ISETP.NE.U32.AND P0, PT, R7, RZ, PT ;  /* 0x000000ff0700720c */ /* 0x000fe20003f05070 */
[----:B--2---:R0:W-:-:S12]  /*0f80*/  STG.E desc[UR8][R4.64], R9 ;  /* 0x0000000904007986 */ /* 0x0041d8000c101908 */
[----:B------:R-:W-:Y:S05]  /*0f90*/  @P0 BRA `(.L_x_17) ;  /* 0x0000000000540947 */ /* 0x000fea0003800000 */
[----:B------:R-:W1:Y:S01]  /*0fa0*/  I2F.U32.RP R8, R2 ;  /* 0x0000000200087306 */ /* 0x000e620000209000 */
[----:B------:R-:W-:Y:S01]  /*0fb0*/  HFMA2 R6, -RZ, RZ, 0, 0 ;  /* 0x00000000ff067431 */ /* 0x000fe200000001ff */
[----:B------:R-:W-:-:S06]  /*0fc0*/  ISETP.NE.U32.AND P2, PT, R2, RZ, PT ;  /* 0x000000ff0200720c */ /* 0x000fcc0003f45070 */
[----:B-1----:R-:W0:Y:S02]  /*0fd0*/  MUFU.RCP R8, R8 ;  /* 0x0000000800087308 */ /* 0x002e240000001000 */
[----:B0-----:R-:W-:-:S06]  /*0fe0*/  IADD3 R9, PT, PT, R8, 0xffffffe, RZ ;  /* 0x0ffffffe08097810 */ /* 0x001fcc0007ffe0ff */
[----:B------:R-:W0:Y:S02]  /*0ff0*/  F2I.FTZ.U32.TRUNC.NTZ R7, R9 ;  /* 0x0000000900077305 */ /* 0x000e24000021f000 */
[----:B0-----:R-:W-:-:S04]  /*1000*/  IMAD.MOV R11, RZ, RZ, -R7 ;  /* 0x000000ffff0b7224 */ /* 0x001fc800078e0a07 */
[----:B------:R-:W-:-:S04]  /*1010*/  IMAD R11, R11, R2, RZ ;  /* 0x000000020b0b7224 */ /* 0x000fc800078e02ff */
[----:B------:R-:W-:-:S06]  /*1020*/  IMAD.HI.U32 R6, R7, R11, R6 ;  /* 0x0000000b07067227 */ /* 0x000fcc00078e0006 */
[----:B------:R-:W-:-:S04]  /*1030*/  IMAD.HI.U32 R6, R6, R3, RZ ;  /* 0x0000000306067227 */ /* 0x000fc800078e00ff */
[----:B------:R-:W-:-:S04]  /*1040*/  IMAD.MOV R7, RZ, RZ, -R6 ;  /* 0x000000ffff077224 */ /* 0x000fc800078e0a06 */
[----:B------:R-:W-:-:S05]  /*1050*/  IMAD R7, R2, R7, R3 ;  /* 0x0000000702077224 */ /* 0x000fca00078e0203 */
[----:B------:R-:W-:-:S13]  /*1060*/  ISETP.GE.U32.AND P0, PT, R7, R2, PT ;  /* 0x000000020700720c */ /* 0x000fda0003f06070 */
[----:B------:R-:W-:Y:S01]  /*1070*/  @P0 IADD3 R7, PT, PT, R7, -R2, RZ ;  /* 0x8000000207070210 */ /* 0x000fe20007ffe0ff */
[----:B------:R-:W-:-:S03]  /*1080*/  @P0 VIADD R6, R6, 0x1 ;  /* 0x0000000106060836 */ /* 0x000fc60000000000 */
[----:B------:R-:W-:-:S13]  /*1090*/  ISETP.GE.U32.AND P1, PT, R7, R2, PT ;  /* 0x000000020700720c */ /* 0x000fda0003f26070 */
[----:B------:R-:W-:Y:S02]  /*10a0*/  @P1 IADD3 R6, PT, PT, R6, 0x1, RZ ;  /* 0x0000000106061810 */ /* 0x000fe40007ffe0ff */
[----:B------:R-:W-:-:S05]  /*10b0*/  @!P2 LOP3.LUT R6, RZ, R2, RZ, 0x33, !PT ;  /* 0x00000002ff06a212 */ /* 0x000fca00078e33ff */
[----:B------:R-:W-:-:S04]  /*10c0*/  IMAD.MOV R7, RZ, RZ, -R6 ;  /* 0x000000ffff077224 */ /* 0x000fc800078e0a06 */
[----:B------:R-:W-:Y:S01]  /*10d0*/  IMAD R2, R2, R7, R3 ;  /* 0x0000000702027224 */ /* 0x000fe200078e0203 */
[----:B------:R-:W-:Y:S06]  /*10e0*/  BRA `(.L_x_18) ;  /* 0x0000000000147947 */ /* 0x000fec0003800000 */
.L_x_17:
[----:B------:R-:W-:-:S07]  /*10f0*/  MOV R2, 0x1110 ;  /* 0x0000111000027802 */ /* 0x000fce0000000f00 */
[----:B0-----:R-:W-:Y:S05]  /*1100*/  CALL.REL.NOINC `($__internal_0_$__cuda_sm20_div_u64) ;  /* 0x0000000000487944 */ /* 0x001fea0003c00000 */
[----:B------:R-:W-:Y:S01]  /*1110*/  IADD3 R2, PT, PT, RZ, -R10, RZ ;  /* 0x8000000aff027210 */ /* 0x000fe20007ffe0ff */
[----:B------:R-:W-:-:S04]  /*1120*/  IMAD.MOV.U32 R6, RZ, RZ, R10 ;  /* 0x000000ffff067224 */ /* 0x000fc800078e000a */
[----:B------:R-:W-:-:S07]  /*1130*/  IMAD R2, R2, UR21, R3 ;  /* 0x0000001502027c24 */ /* 0x000fce000f8e0203 */
.L_x_18:
[----:B------:R-:W-:Y:S05]  /*1140*/  BSYNC.RECONVERGENT B1 ;  /* 0x0000000000017941 */ /* 0x000fea0003800200 */
.L_x_16:
[----:B------:R-:W-:Y:S01]  /*1150*/  IADD3 R7, PT, PT, R6, UR18, RZ ;  /* 0x0000001206077c10 */ /* 0x000fe2000fffe0ff */
[----:B------:R-:W-:-:S04]  /*1160*/  VIADD R2, R2, UR19 ;  /* 0x0000001302027c36 */ /* 0x000fc80008000000 */
[----:B------:R-:W-:-:S05]  /*1170*/  IMAD R2, R7, UR20, R2 ;  /* 0x0000001407027c24 */ /* 0x000fca000f8e0202 */
[----:B------:R-:W-:-:S04]  /*1180*/  SHF.R.S64 R6, RZ, 0x1e, R2 ;  /* 0x0000001eff067819 */ /* 0x000fc80000001002 */
[----:B------:R-:W-:-:S04]  /*1190*/  IADD3 R6, P0, PT, R6, UR22, RZ ;  /* 0x0000001606067c10 */ /* 0x000fc8000ff1e0ff */
[----:B------:R-:W-:-:S06]  /*11a0*/  LEA.HI.X.SX32 R7, R2, UR23, 0x2, P0 ;  /* 0x0000001702077c11 */ /* 0x000fcc00080f16ff */
[----:B------:R-:W2:Y:S01]  /*11b0*/  LDG.E R7, desc[UR8][R6.64] ;  /* 0x0000000806077981 */ /* 0x000ea2000c1e1900 */
[C---:B------:R-:W-:Y:S01]  /*11c0*/  IMAD.WIDE R4, R0.reuse, 0x4, R4 ;  /* 0x0000000400047825 */ /* 0x040fe200078e0204 */
[----:B------:R-:W-:-:S04]  /*11d0*/  IADD3 R3, PT, PT, R0, R3, RZ ;  /* 0x0000000300037210 */ /* 0x000fc80007ffe0ff */
[----:B------:R-:W-:Y:S01]  /*11e0*/  ISETP.GE.AND P0, PT, R3, UR6, PT ;  /* 0x0000000603007c0c */ /* 0x000fe2000bf06270 */
[----:B--2---:R0:W-:-:S12]  /*11f0*/  STG.E desc[UR8][R4.64], R7 ;  /* 0x0000000704007986 */ /* 0x0041d8000c101908 */
[----:B------:R-:W-:Y:S05]  /*1200*/  @!P0 BRA `(.L_x_19) ;  /* 0xfffffff4002c8947 */ /* 0x000fea000383ffff */
[----:B------:R-:W-:Y:S05]  /*1210*/  BSYNC.RECONVERGENT B0 ;  /* 0x0000000000007941 */ /* 0x000fea0003800200 */
.L_x_6:
[----:B------:R-:W-:Y:S05]  /*1220*/  EXIT ;  /* 0x000000000000794d */ /* 0x000fea0003800000 */
        .weak           $__internal_0_$__cuda_sm20_div_u64
        .type           $__internal_0_$__cuda_sm20_div_u64,@function
        .size           $__internal_0_$__cuda_sm20_div_u64,(.L_x_21 - $__internal_0_$__cuda_sm20_div_u64)
$__internal_0_$__cuda_sm20_div_u64:
[----:B------:R-:W0:Y:S08]  /*1230*/  I2F.U64.RP R7, UR4 ;  /* 0x0000000400077d12 */ /* 0x000e300008309000 */
[----:B0-----:R-:W0:Y:S02]  /*1240*/  MUFU.RCP R7, R7 ;  /* 0x0000000700077308 */ /* 0x001e240000001000 */
[----:B0-----:R-:W-:-:S06]  /*1250*/  VIADD R8, R7, 0x1ffffffe ;  /* 0x1ffffffe07087836 */ /* 0x001fcc0000000000 */
[----:B------:R-:W0:Y:S02]  /*1260*/  F2I.U64.TRUNC R8, R8 ;  /* 0x0000000800087311 */ /* 0x000e24000020d800 */
[----:B0-----:R-:W-:-:S04]  /*1270*/  IMAD.WIDE.U32 R10, R8, UR4, RZ ;  /* 0x00000004080a7c25 */ /* 0x001fc8000f8e00ff */
[----:B------:R-:W-:Y:S01]  /*1280*/  IMAD R11, R8, UR5, R11 ;  /* 0x00000005080b7c24 */ /* 0x000fe2000f8e020b */
[----:B------:R-:W-:-:S03]  /*1290*/  IADD3 R13, P0, PT, RZ, -R10, RZ ;  /* 0x8000000aff0d7210 */ /* 0x000fc60007f1e0ff */
[----:B------:R-:W-:Y:S02]  /*12a0*/  IMAD R11, R9, UR4, R11 ;  /* 0x00000004090b7c24 */ /* 0x000fe4000f8e020b */
[----:B------:R-:W-:-:S03]  /*12b0*/  IMAD.HI.U32 R10, R8, R13, RZ ;  /* 0x0000000d080a7227 */ /* 0x000fc600078e00ff */
[----:B------:R-:W-:Y:S01]  /*12c0*/  IADD3.X R15, PT, PT, RZ, ~R11, RZ, P0, !PT ;  /* 0x8000000bff0f7210 */ /* 0x000fe200007fe4ff */
[----:B------:R-:W-:-:S04]  /*12d0*/  IMAD.MOV.U32 R11, RZ, RZ, R8 ;  /* 0x000000ffff0b7224 */ /* 0x000fc800078e0008 */
[----:B------:R-:W-:-:S04]  /*12e0*/  IMAD.WIDE.U32 R10, P0, R8, R15, R10 ;  /* 0x0000000f080a7225 */ /* 0x000fc8000780000a */
[C---:B------:R-:W-:Y:S02]  /*12f0*/  IMAD R17, R9.reuse, R15, RZ ;  /* 0x0000000f09117224 */ /* 0x040fe400078e02ff */
[----:B------:R-:W-:-:S04]  /*1300*/  IMAD.HI.U32 R10, P1, R9, R13, R10 ;  /* 0x0000000d090a7227 */ /* 0x000fc8000782000a */
[----:B------:R-:W-:Y:S01]  /*1310*/  IMAD.HI.U32 R7, R9, R15, RZ ;  /* 0x0000000f09077227 */ /* 0x000fe200078e00ff */
[----:B------:R-:W-:-:S04]  /*1320*/  IADD3 R11, P2, PT, R17, R10, RZ ;  /* 0x0000000a110b7210 */ /* 0x000fc80007f5e0ff */
[----:B------:R-:W-:Y:S01]  /*1330*/  IADD3.X R7, PT, PT, R7, R9, RZ, P0, !PT ;  /* 0x0000000907077210 */ /* 0x000fe200007fe4ff */
[----:B------:R-:W-:-:S03]  /*1340*/  IMAD.WIDE.U32 R8, R11, UR4, RZ ;  /* 0x000000040b087c25 */ /* 0x000fc6000f8e00ff */
[----:B------:R-:W-:Y:S01]  /*1350*/  IADD3.X R7, PT, PT, RZ, RZ, R7, P2, P1 ;  /* 0x000000ffff077210 */ /* 0x000fe200017e2407 */
[----:B------:R-:W-:Y:S01]  /*1360*/  IMAD R10, R11, UR5, R9 ;  /* 0x000000050b0a7c24 */ /* 0x000fe2000f8e0209 */
[----:B------:R-:W-:-:S03]  /*1370*/  IADD3 R9, P0, PT, RZ, -R8, RZ ;  /* 0x80000008ff097210 */ /* 0x000fc60007f1e0ff */
[----:B------:R-:W-:Y:S02]  /*1380*/  IMAD R8, R7, UR4, R10 ;  /* 0x0000000407087c24 */ /* 0x000fe4000f8e020a */
[----:B------:R-:W-:-:S04]  /*1390*/  IMAD.HI.U32 R10, R11, R9, RZ ;  /* 0x000000090b0a7227 */ /* 0x000fc800078e00ff */
[----:B------:R-:W-:-:S04]  /*13a0*/  IMAD.X R8, RZ, RZ, ~R8, P0 ;  /* 0x000000ffff087224 */ /* 0x000fc800000e0e08 */
[----:B------:R-:W-:-:S04]  /*13b0*/  IMAD.WIDE.U32 R10, P0, R11, R8, R10 ;  /* 0x000000080b0a7225 */ /* 0x000fc8000780000a */
[C---:B------:R-:W-:Y:S02]  /*13c0*/  IMAD R12, R7.reuse, R8, RZ ;  /* 0x00000008070c7224 */ /* 0x040fe400078e02ff */
[----:B------:R-:W-:-:S04]  /*13d0*/  IMAD.HI.U32 R11, P1, R7, R9, R10 ;  /* 0x00000009070b7227 */ /* 0x000fc8000782000a */
[----:B------:R-:W-:Y:S01]  /*13e0*/  IMAD.HI.U32 R8, R7, R8, RZ ;  /* 0x0000000807087227 */ /* 0x000fe200078e00ff */
[----:B------:R-:W-:-:S03]  /*13f0*/  IADD3 R11, P2, PT, R12, R11, RZ ;  /* 0x0000000b0c0b7210 */ /* 0x000fc60007f5e0ff */
[----:B------:R-:W-:Y:S01]  /*1400*/  IMAD.MOV.U32 R9, RZ, RZ, RZ ;  /* 0x000000ffff097224 */ /* 0x000fe200078e00ff */
[----:B------:R-:W-:Y:S01]  /*1410*/  IADD3.X R7, PT, PT, R8, R7, RZ, P0, !PT ;  /* 0x0000000708077210 */ /* 0x000fe200007fe4ff */
[----:B------:R-:W-:-:S03]  /*1420*/  IMAD.HI.U32 R8, R11, R3, RZ ;  /* 0x000000030b087227 */ /* 0x000fc600078e00ff */
[----:B------:R-:W-:Y:S01]  /*1430*/  IADD3.X R7, PT, PT, RZ, RZ, R7, P2, P1 ;  /* 0x000000ffff077210 */ /* 0x000fe200017e2407 */
[----:B------:R-:W-:-:S04]  /*1440*/  IMAD.WIDE.U32 R8, R11, R6, R8 ;  /* 0x000000060b087225 */ /* 0x000fc800078e0008 */
[C---:B------:R-:W-:Y:S02]  /*1450*/  IMAD R11, R7.reuse, R6, RZ ;  /* 0x00000006070b7224 */ /* 0x040fe400078e02ff */
[----:B------:R-:W-:-:S04]  /*1460*/  IMAD.HI.U32 R8, P0, R7, R3, R8 ;  /* 0x0000000307087227 */ /* 0x000fc80007800008 */
[----:B------:R-:W-:Y:S01]  /*1470*/  IMAD.HI.U32 R10, R7, R6, RZ ;  /* 0x00000006070a7227 */ /* 0x000fe200078e00ff */
[----:B------:R-:W-:-:S04]  /*1480*/  IADD3 R7, P1, PT, R11, R8, RZ ;  /* 0x000000080b077210 */ /* 0x000fc80007f3e0ff */
[----:B------:R-:W-:Y:S01]  /*1490*/  IADD3.X R10, PT, PT, R10, RZ, RZ, P0, !PT ;  /* 0x000000ff0a0a7210 */ /* 0x000fe200007fe4ff */
[----:B------:R-:W-:-:S04]  /*14a0*/  IMAD.WIDE.U32 R8, R7, UR4, RZ ;  /* 0x0000000407087c25 */ /* 0x000fc8000f8e00ff */
[----:B------:R-:W-:Y:S01]  /*14b0*/  IMAD.X R10, RZ, RZ, R10, P1 ;  /* 0x000000ffff0a7224 */ /* 0x000fe200008e060a */
[----:B------:R-:W-:Y:S01]  /*14c0*/  IADD3 R12, P1, PT, -R8, R3, RZ ;  /* 0x00000003080c7210 */ /* 0x000fe20007f3e1ff */
[C---:B------:R-:W-:Y:S02]  /*14d0*/  IMAD R9, R7.reuse, UR5, R9 ;  /* 0x0000000507097c24 */ /* 0x040fe4000f8e0209 */
[----:B------:R-:W-:Y:S01]  /*14e0*/  VIADD R8, R7, 0x1 ;  /* 0x0000000107087836 */ /* 0x000fe20000000000 */
[----:B------:R-:W-:Y:S01]  /*14f0*/  ISETP.GE.U32.AND P0, PT, R12, UR4, PT ;  /* 0x000000040c007c0c */ /* 0x000fe2000bf06070 */
[----:B------:R-:W-:-:S05]  /*1500*/  IMAD R9, R10, UR4, R9 ;  /* 0x000000040a097c24 */ /* 0x000fca000f8e0209 */
[----:B------:R-:W-:Y:S02]  /*1510*/  IADD3.X R10, PT, PT, ~R9, R6, RZ, P1, !PT ;  /* 0x00000006090a7210 */ /* 0x000fe40000ffe5ff */
[----:B------:R-:W-:Y:S02]  /*1520*/  IADD3 R9, P1, PT, R12, -UR4, RZ ;  /* 0x800000040c097c10 */ /* 0x000fe4000ff3e0ff */
[C---:B------:R-:W-:Y:S02]  /*1530*/  ISETP.GE.U32.AND.EX P0, PT, R10.reuse, UR5, PT, P0 ;  /* 0x000000050a007c0c */ /* 0x040fe4000bf06100 */
[----:B------:R-:W-:Y:S02]  /*1540*/  IADD3.X R11, PT, PT, R10, ~UR5, RZ, P1, !PT ;  /* 0x800000050a0b7c10 */ /* 0x000fe40008ffe4ff */
[----:B------:R-:W-:Y:S02]  /*1550*/  SEL R9, R9, R12, P0 ;  /* 0x0000000c09097207 */ /* 0x000fe40000000000 */
[----:B------:R-:W-:-:S02]  /*1560*/  SEL R11, R11, R10, P0 ;  /* 0x0000000a0b0b7207 */ /* 0x000fc40000000000 */
[----:B------:R-:W-:Y:S01]  /*1570*/  SEL R7, R8, R7, P0 ;  /* 0x0000000708077207 */ /* 0x000fe20000000000 */
[----:B------:R-:W-:Y:S01]  /*1580*/  IMAD.MOV.U32 R8, RZ, RZ, R2 ;  /* 0x000000ffff087224 */ /* 0x000fe200078e0002 */
[----:B------:R-:W-:Y:S02]  /*1590*/  ISETP.GE.U32.AND P0, PT, R9, UR4, PT ;  /* 0x0000000409007c0c */ /* 0x000fe4000bf06070 */
[----:B------:R-:W-:Y:S02]  /*15a0*/  ISETP.NE.U32.AND P1, PT, RZ, UR4, PT ;  /* 0x00000004ff007c0c */ /* 0x000fe4000bf25070 */
[----:B------:R-:W-:Y:S02]  /*15b0*/  IADD3 R10, PT, PT, R7, 0x1, RZ ;  /* 0x00000001070a7810 */ /* 0x000fe40007ffe0ff */
[----:B------:R-:W-:Y:S02]  /*15c0*/  ISETP.GE.U32.AND.EX P0, PT, R11, UR5, PT, P0 ;  /* 0x000000050b007c0c */ /* 0x000fe4000bf06100 */
[----:B------:R-:W-:-:S02]  /*15d0*/  MOV R9, 0x0 ;  /* 0x0000000000097802 */ /* 0x000fc40000000f00 */
[----:B------:R-:W-:Y:S02]  /*15e0*/  ISETP.NE.AND.EX P1, PT, RZ, UR5, PT, P1 ;  /* 0x00000005ff007c0c */ /* 0x000fe4000bf25310 */
[----:B------:R-:W-:-:S04]  /*15f0*/  SEL R10, R10, R7, P0 ;  /* 0x000000070a0a7207 */ /* 0x000fc80000000000 */
[----:B------:R-:W-:Y:S01]  /*1600*/  SEL R10, R10, 0xffffffff, P1 ;  /* 0xffffffff0a0a7807 */ /* 0x000fe20000800000 */
[----:B------:R-:W-:Y:S06]  /*1610*/  RET.REL.NODEC R8 `(_Z17copy_square_blockPfmS_mmm) ;  /* 0xffffffe808787950 */ /* 0x000fec0003c3ffff */
.L_x_20:
[----:B------:R-:W-:-:S00]  /*1620*/  BRA `(.L_x_20) ;  /* 0xfffffffc00fc7947 */ /* 0x000fc0000383ffff */
[----:B------:R-:W-:-:S00]  /*1630*/  NOP ;  /* 0x0000000000007918 */ /* 0x000fc00000000000 */
        /* <DEDUP_REMOVED lines=12> */
.L_x_21:


//--------------------- .nv.shared.reserved.0     --------------------------
	.section	.nv.shared.reserved.0,"aw",@nobits
	.weak		__nv_reservedSMEM_offset_0_alias
	.size		__nv_reservedSMEM_offset_0_alias, 0, 64
	.other		__nv_reservedSMEM_offset_0_alias,@"STO_CUDA_RESERVED_SHARED STV_DEFAULT"
__nv_reservedSMEM_offset_0_alias:
	.zero		0
	.zero		64


//--------------------- .nv.constant0._Z17copy_square_blockPfmS_mmm --------------------------
	.section	.nv.constant0._Z17copy_square_blockPfmS_mmm,"a",@progbits
	.sectionflags	@""
	.align	4
.nv.constant0._Z17copy_square_blockPfmS_mmm:
	.zero		944


//--------------------- SYMBOLS --------------------------

	.type		.nv.reservedSmem.offset0,@object
	.size		.nv.reservedSmem.offset0,0x4
